	.headerflags	@"EF_CUDA_TEXMODE_UNIFIED EF_CUDA_64BIT_ADDRESS EF_CUDA_ACCELERATORS EF_CUDA_SM90 EF_CUDA_VIRTUAL_SM(EF_CUDA_SM90)"
	.elftype	@"ET_EXEC"


//--------------------- .nv.info                  --------------------------
	.section	.nv.info,"",@"SHT_CUDA_INFO"
	.align	4


	//----- nvinfo : EIATTR_REGCOUNT
	.align		4
        /*0000*/ 	.byte	0x04, 0x2f
        /*0002*/ 	.short	(.L_3 - .L_2)
	.align		4
.L_2:
        /*0004*/ 	.word	index@(triton_poi_fused__native_batch_norm_legit_no_training_add_relu_19)
        /*0008*/ 	.word	0x00000014


	//----- nvinfo : EIATTR_MIN_STACK_SIZE
	.align		4
.L_3:
        /*000c*/ 	.byte	0x04, 0x12
        /*000e*/ 	.short	(.L_5 - .L_4)
	.align		4
.L_4:
        /*0010*/ 	.word	index@(triton_poi_fused__native_batch_norm_legit_no_training_add_relu_19)
        /*0014*/ 	.word	0x00000000


	//----- nvinfo : EIATTR_FRAME_SIZE
	.align		4
.L_5:
        /*0018*/ 	.byte	0x04, 0x11
        /*001a*/ 	.short	(.L_7 - .L_6)
	.align		4
.L_6:
        /*001c*/ 	.word	index@(triton_poi_fused__native_batch_norm_legit_no_training_add_relu_19)
        /*0020*/ 	.word	0x00000000


	//----- nvinfo : EIATTR_MIN_STACK_SIZE
	.align		4
.L_7:
        /*0024*/ 	.byte	0x04, 0x12
        /*0026*/ 	.short	(.L_9 - .L_8)
	.align		4
.L_8:
        /*0028*/ 	.word	index@(triton_poi_fused__native_batch_norm_legit_no_training_add_relu_19)
        /*002c*/ 	.word	0x00000000
.L_9:


//--------------------- .nv.info.triton_poi_fused__native_batch_norm_legit_no_training_add_relu_19 --------------------------
	.section	.nv.info.triton_poi_fused__native_batch_norm_legit_no_training_add_relu_19,"",@"SHT_CUDA_INFO"
	.sectionflags	@""
	.align	4


	//----- nvinfo : EIATTR_CUDA_API_VERSION
	.align		4
        /*0000*/ 	.byte	0x04, 0x37
        /*0002*/ 	.short	(.L_11 - .L_10)
.L_10:
        /*0004*/ 	.word	0x0000007c


	//----- nvinfo : EIATTR_KPARAM_INFO
	.align		4
.L_11:
        /*0008*/ 	.byte	0x04, 0x17
        /*000a*/ 	.short	(.L_13 - .L_12)
.L_12:
        /*000c*/ 	.word	0x00000000
        /*0010*/ 	.short	0x0007
        /*0012*/ 	.short	0x0038
        /*0014*/ 	.byte	0x00, 0xf0, 0x11, 0x00


	//----- nvinfo : EIATTR_KPARAM_INFO
	.align		4
.L_13:
        /*0018*/ 	.byte	0x04, 0x17
        /*001a*/ 	.short	(.L_15 - .L_14)
.L_14:
        /*001c*/ 	.word	0x00000000
        /*0020*/ 	.short	0x0006
        /*0022*/ 	.short	0x0030
        /*0024*/ 	.byte	0x00, 0xf4, 0x21, 0x00


	//----- nvinfo : EIATTR_KPARAM_INFO
	.align		4
.L_15:
        /*0028*/ 	.byte	0x04, 0x17
        /*002a*/ 	.short	(.L_17 - .L_16)
.L_16:
        /*002c*/ 	.word	0x00000000
        /*0030*/ 	.short	0x0005
        /*0032*/ 	.short	0x0028
        /*0034*/ 	.byte	0x00, 0xf4, 0x21, 0x00


	//----- nvinfo : EIATTR_KPARAM_INFO
	.align		4
.L_17:
        /*0038*/ 	.byte	0x04, 0x17
        /*003a*/ 	.short	(.L_19 - .L_18)
.L_18:
        /*003c*/ 	.word	0x00000000
        /*0040*/ 	.short	0x0004
        /*0042*/ 	.short	0x0020
        /*0044*/ 	.byte	0x00, 0xf4, 0x21, 0x00


	//----- nvinfo : EIATTR_KPARAM_INFO
	.align		4
.L_19:
        /*0048*/ 	.byte	0x04, 0x17
        /*004a*/ 	.short	(.L_21 - .L_20)
.L_20:
        /*004c*/ 	.word	0x00000000
        /*0050*/ 	.short	0x0003
        /*0052*/ 	.short	0x0018
        /*0054*/ 	.byte	0x00, 0xf4, 0x21, 0x00


	//----- nvinfo : EIATTR_KPARAM_INFO
	.align		4
.L_21:
        /*0058*/ 	.byte	0x04, 0x17
        /*005a*/ 	.short	(.L_23 - .L_22)
.L_22:
        /*005c*/ 	.word	0x00000000
        /*0060*/ 	.short	0x0002
        /*0062*/ 	.short	0x0010
        /*0064*/ 	.byte	0x00, 0xf4, 0x21, 0x00


	//----- nvinfo : EIATTR_KPARAM_INFO
	.align		4
.L_23:
        /*0068*/ 	.byte	0x04, 0x17
        /*006a*/ 	.short	(.L_25 - .L_24)
.L_24:
        /*006c*/ 	.word	0x00000000
        /*0070*/ 	.short	0x0001
        /*0072*/ 	.short	0x0008
        /*0074*/ 	.byte	0x00, 0xf4, 0x21, 0x00


	//----- nvinfo : EIATTR_KPARAM_INFO
	.align		4
.L_25:
        /*0078*/ 	.byte	0x04, 0x17
        /*007a*/ 	.short	(.L_27 - .L_26)
.L_26:
        /*007c*/ 	.word	0x00000000
        /*0080*/ 	.short	0x0000
        /*0082*/ 	.short	0x0000
        /*0084*/ 	.byte	0x00, 0xf4, 0x21, 0x00


	//----- nvinfo : EIATTR_SPARSE_MMA_MASK
	.align		4
.L_27:
        /*0088*/ 	.byte	0x03, 0x50
        /*008a*/ 	.short	0x0000


	//----- nvinfo : EIATTR_MAXREG_COUNT
	.align		4
        /*008c*/ 	.byte	0x03, 0x1b
        /*008e*/ 	.short	0x00ff


	//----- nvinfo : EIATTR_EXIT_INSTR_OFFSETS
	.align		4
        /*0090*/ 	.byte	0x04, 0x1c
        /*0092*/ 	.short	(.L_29 - .L_28)


	//   ....[0]....
.L_28:
        /*0094*/ 	.word	0x00000420


	//----- nvinfo : EIATTR_REQNTID
	.align		4
.L_29:
        /*0098*/ 	.byte	0x04, 0x10
        /*009a*/ 	.short	(.L_31 - .L_30)
.L_30:
        /*009c*/ 	.word	0x00000080
        /*00a0*/ 	.word	0x00000001
        /*00a4*/ 	.word	0x00000001


	//----- nvinfo : EIATTR_CBANK_PARAM_SIZE
	.align		4
.L_31:
        /*00a8*/ 	.byte	0x03, 0x19
        /*00aa*/ 	.short	0x003c


	//----- nvinfo : EIATTR_PARAM_CBANK
	.align		4
        /*00ac*/ 	.byte	0x04, 0x0a
        /*00ae*/ 	.short	(.L_33 - .L_32)
	.align		4
.L_32:
        /*00b0*/ 	.word	index@(.nv.constant0.triton_poi_fused__native_batch_norm_legit_no_training_add_relu_19)
        /*00b4*/ 	.short	0x0210
        /*00b6*/ 	.short	0x003c


	//----- nvinfo : EIATTR_SW_WAR
	.align		4
.L_33:
        /*00b8*/ 	.byte	0x04, 0x36
        /*00ba*/ 	.short	(.L_35 - .L_34)
.L_34:
        /*00bc*/ 	.word	0x00000008
.L_35:


//--------------------- .nv.callgraph             --------------------------
	.section	.nv.callgraph,"",@"SHT_CUDA_CALLGRAPH"
	.align	4
	.sectionentsize	8
	.align		4
        /*0000*/ 	.word	0x00000000
	.align		4
        /*0004*/ 	.word	0xffffffff
	.align		4
        /*0008*/ 	.word	0x00000000
	.align		4
        /*000c*/ 	.word	0xfffffffe
	.align		4
        /*0010*/ 	.word	0x00000000
	.align		4
        /*0014*/ 	.word	0xfffffffd
	.align		4
        /*0018*/ 	.word	0x00000000
	.align		4
        /*001c*/ 	.word	0xfffffffc


//--------------------- .nv.constant4             --------------------------
	.section	.nv.constant4,"a",@progbits
	.align	8
	.align		8
.nv.constant4:
        /*0000*/ 	.dword	_$_str
	.align		8
        /*0008*/ 	.dword	_$_str_$_2


//--------------------- .text.triton_poi_fused__native_batch_norm_legit_no_training_add_relu_19 --------------------------
	.section	.text.triton_poi_fused__native_batch_norm_legit_no_training_add_relu_19,"ax",@progbits
	.align	128
        .global         triton_poi_fused__native_batch_norm_legit_no_training_add_relu_19
        .type           triton_poi_fused__native_batch_norm_legit_no_training_add_relu_19,@function
        .size           triton_poi_fused__native_batch_norm_legit_no_training_add_relu_19,(.L_x_1 - triton_poi_fused__native_batch_norm_legit_no_training_add_relu_19)
        .other          triton_poi_fused__native_batch_norm_legit_no_training_add_relu_19,@"STO_CUDA_ENTRY STV_DEFAULT"
triton_poi_fused__native_batch_norm_legit_no_training_add_relu_19:
.text.triton_poi_fused__native_batch_norm_legit_no_training_add_relu_19:
[----:B------:R-:W-:Y:S01]  /*0000*/  LDC R1, c[0x0][0x28] ;  /* 0x00000a00ff017b82 */ /* 0x000fe20000000800 */
[----:B------:R-:W1:Y:S07]  /*0010*/  S2R R0, SR_TID.X ;  /* 0x0000000000007919 */ /* 0x000e6e0000002100 */
[----:B------:R-:W2:Y:S01]  /*0020*/  LDC.64 R2, c[0x0][0x220] ;  /* 0x00008800ff027b82 */ /* 0x000ea20000000a00 */
[----:B------:R-:W-:Y:S01]  /*0030*/  ULDC.64 UR4, c[0x0][0x208] ;  /* 0x0000820000047ab9 */ /* 0x000fe20000000a00 */
[----:B------:R-:W3:Y:S06]  /*0040*/  S2R R7, SR_CTAID.X ;  /* 0x0000000000077919 */ /* 0x000eec0000002500 */
[----:B------:R-:W4:Y:S08]  /*0050*/  LDC.64 R8, c[0x0][0x228] ;  /* 0x00008a00ff087b82 */ /* 0x000f300000000a00 */
[----:B------:R-:W5:Y:S08]  /*0060*/  LDC.64 R10, c[0x0][0x230] ;  /* 0x00008c00ff0a7b82 */ /* 0x000f700000000a00 */
[----:B------:R-:W4:Y:S01]  /*0070*/  LDC.64 R12, c[0x0][0x238] ;  /* 0x00008e00ff0c7b82 */ /* 0x000f220000000a00 */
[----:B-1----:R-:W-:-:S02]  /*0080*/  SHF.L.U32 R0, R0, 0x1, RZ ;  /* 0x0000000100007819 */ /* 0x002fc400000006ff */
[----:B---3--:R-:W-:Y:S02]  /*0090*/  SHF.R.S32.HI R5, RZ, 0x17, R7 ;  /* 0x00000017ff057819 */ /* 0x008fe40000011407 */
[----:B------:R-:W-:Y:S02]  /*00a0*/  LOP3.LUT R0, R0, 0xfe, RZ, 0xc0, !PT ;  /* 0x000000fe00007812 */ /* 0x000fe400078ec0ff */
[----:B------:R-:W-:Y:S02]  /*00b0*/  SGXT R5, R5, 0x1 ;  /* 0x000000010505781a */ /* 0x000fe40000000200 */
[----:B------:R-:W-:Y:S02]  /*00c0*/  LEA R0, R7, R0, 0x8 ;  /* 0x0000000007007211 */ /* 0x000fe400078e40ff */
[----:B------:R-:W1:Y:S02]  /*00d0*/  LDC.64 R6, c[0x0][0x218] ;  /* 0x00008600ff067b82 */ /* 0x000e640000000a00 */
[----:B------:R-:W-:-:S04]  /*00e0*/  LEA.HI R5, R5, R0, RZ, 0xa ;  /* 0x0000000005057211 */ /* 0x000fc800078f50ff */
[----:B------:R-:W-:-:S04]  /*00f0*/  LOP3.LUT R5, R5, 0xfffffc00, RZ, 0xc0, !PT ;  /* 0xfffffc0005057812 */ /* 0x000fc800078ec0ff */
[----:B------:R-:W-:Y:S02]  /*0100*/  IADD3 R15, R0, -R5, RZ ;  /* 0x80000005000f7210 */ /* 0x000fe40007ffe0ff */
[----:B------:R-:W3:Y:S03]  /*0110*/  LDC.64 R4, c[0x0][0x210] ;  /* 0x00008400ff047b82 */ /* 0x000ee60000000a00 */
[----:B--2---:R-:W-:-:S06]  /*0120*/  IMAD.WIDE R2, R15, 0x4, R2 ;  /* 0x000000040f027825 */ /* 0x004fcc00078e0202 */
[----:B------:R-:W2:Y:S01]  /*0130*/  LDG.E.EL.64 R2, desc[UR4][R2.64] ;  /* 0x0000000402027981 */ /* 0x000ea2000c2e1b00 */
[----:B-1----:R-:W-:-:S04]  /*0140*/  IMAD.WIDE R6, R15, 0x4, R6 ;  /* 0x000000040f067825 */ /* 0x002fc800078e0206 */
[C---:B----4-:R-:W-:Y:S02]  /*0150*/  IMAD.WIDE R8, R15.reuse, 0x4, R8 ;  /* 0x000000040f087825 */ /* 0x050fe400078e0208 */
[----:B------:R-:W4:Y:S02]  /*0160*/  LDG.E.EL.64 R6, desc[UR4][R6.64] ;  /* 0x0000000406067981 */ /* 0x000f24000c2e1b00 */
[----:B-----5:R-:W-:Y:S02]  /*0170*/  IMAD.WIDE R10, R15, 0x4, R10 ;  /* 0x000000040f0a7825 */ /* 0x020fe400078e020a */
[----:B------:R-:W5:Y:S02]  /*0180*/  LDG.E.EL.64 R8, desc[UR4][R8.64] ;  /* 0x0000000408087981 */ /* 0x000f64000c2e1b00 */
[C---:B---3--:R-:W-:Y:S02]  /*0190*/  IMAD.WIDE R4, R0.reuse, 0x4, R4 ;  /* 0x0000000400047825 */ /* 0x048fe400078e0204 */
[----:B------:R-:W5:Y:S04]  /*01a0*/  LDG.E.EL.64 R10, desc[UR4][R10.64] ;  /* 0x000000040a0a7981 */ /* 0x000f68000c2e1b00 */
[----:B------:R-:W4:Y:S01]  /*01b0*/  LDG.E.64 R4, desc[UR4][R4.64] ;  /* 0x0000000404047981 */ /* 0x000f22000c1e1b00 */
[----:B0-----:R-:W-:-:S06]  /*01c0*/  IMAD.WIDE R12, R0, 0x4, R12 ;  /* 0x00000004000c7825 */ /* 0x001fcc00078e020c */
[----:B------:R-:W3:Y:S01]  /*01d0*/  LDG.E.64 R12, desc[UR4][R12.64] ;  /* 0x000000040c0c7981 */ /* 0x000ee2000c1e1b00 */
[----:B------:R-:W-:Y:S01]  /*01e0*/  HFMA2.MMA R16, -RZ, RZ, 1.625, 0 ;  /* 0x3e800000ff107435 */ /* 0x000fe200000001ff */
[----:B--2---:R-:W-:Y:S01]  /*01f0*/  FADD R2, R2, 9.9999997473787516356e-06 ;  /* 0x3727c5ac02027421 */ /* 0x004fe20000000000 */
[----:B------:R-:W-:-:S03]  /*0200*/  FADD R3, R3, 9.9999997473787516356e-06 ;  /* 0x3727c5ac03037421 */ /* 0x000fc60000000000 */
[----:B------:R-:W0:Y:S08]  /*0210*/  MUFU.SQRT R14, R2 ;  /* 0x00000002000e7308 */ /* 0x000e300000002000 */
[----:B------:R1:W2:Y:S01]  /*0220*/  MUFU.SQRT R15, R3 ;  /* 0x00000003000f7308 */ /* 0x0002a20000002000 */
[C---:B0-----:R-:W-:Y:S02]  /*0230*/  FSETP.GT.AND P0, PT, R14.reuse, 8.50705917302346158658e+37, PT ;  /* 0x7e8000000e00780b */ /* 0x041fe40003f04000 */
[----:B------:R-:W-:Y:S01]  /*0240*/  FSETP.GEU.AND P2, PT, R14, 1.175494350822287508e-38, PT ;  /* 0x008000000e00780b */ /* 0x000fe20003f4e000 */
[----:B-1----:R-:W0:Y:S01]  /*0250*/  LDC.64 R2, c[0x0][0x240] ;  /* 0x00009000ff027b82 */ /* 0x002e220000000a00 */
[----:B--2---:R-:W-:-:S02]  /*0260*/  FSETP.GT.AND P1, PT, R15, 8.50705917302346158658e+37, PT ;  /* 0x7e8000000f00780b */ /* 0x004fc40003f24000 */
[----:B------:R-:W-:-:S07]  /*0270*/  FSETP.GEU.AND P3, PT, R15, 1.175494350822287508e-38, PT ;  /* 0x008000000f00780b */ /* 0x000fce0003f6e000 */
[----:B------:R-:W-:-:S04]  /*0280*/  @P0 FMUL R14, R14, 0.25 ;  /* 0x3e8000000e0e0820 */ /* 0x000fc80000400000 */
[----:B------:R-:W-:Y:S01]  /*0290*/  @!P2 FMUL R14, R14, 16777216 ;  /* 0x4b8000000e0ea820 */ /* 0x000fe20000400000 */
[----:B------:R-:W-:-:S04]  /*02a0*/  @P1 FMUL R15, R15, 0.25 ;  /* 0x3e8000000f0f1820 */ /* 0x000fc80000400000 */
[----:B------:R-:W-:Y:S01]  /*02b0*/  @!P3 FMUL R15, R15, 16777216 ;  /* 0x4b8000000f0fb820 */ /* 0x000fe20000400000 */
[----:B------:R-:W1:Y:S01]  /*02c0*/  MUFU.RCP R14, R14 ;  /* 0x0000000e000e7308 */ /* 0x000e620000001000 */
[----:B------:R-:W-:-:S07]  /*02d0*/  FSEL R17, R16, 1, P0 ;  /* 0x3f80000010117808 */ /* 0x000fce0000000000 */
[----:B------:R-:W2:Y:S01]  /*02e0*/  MUFU.RCP R15, R15 ;  /* 0x0000000f000f7308 */ /* 0x000ea20000001000 */
[----:B------:R-:W-:Y:S01]  /*02f0*/  FSEL R16, R16, 1, P1 ;  /* 0x3f80000010107808 */ /* 0x000fe20000800000 */
[----:B------:R-:W-:Y:S01]  /*0300*/  @!P2 FMUL R17, R17, 16777216 ;  /* 0x4b8000001111a820 */ /* 0x000fe20000400000 */
[----:B----4-:R-:W-:-:S03]  /*0310*/  FADD R4, R4, -R6 ;  /* 0x8000000604047221 */ /* 0x010fc60000000000 */
[----:B------:R-:W-:Y:S01]  /*0320*/  @!P3 FMUL R16, R16, 16777216 ;  /* 0x4b8000001010b820 */ /* 0x000fe20000400000 */
[----:B-1----:R-:W-:Y:S01]  /*0330*/  FMUL R17, R14, R17 ;  /* 0x000000110e117220 */ /* 0x002fe20000400000 */
[----:B------:R-:W-:-:S03]  /*0340*/  FADD R5, R5, -R7 ;  /* 0x8000000705057221 */ /* 0x000fc60000000000 */
[----:B------:R-:W-:Y:S01]  /*0350*/  FMUL R17, R4, R17 ;  /* 0x0000001104117220 */ /* 0x000fe20000400000 */
[----:B--2---:R-:W-:-:S03]  /*0360*/  FMUL R16, R15, R16 ;  /* 0x000000100f107220 */ /* 0x004fc60000400000 */
[----:B-----5:R-:W-:Y:S01]  /*0370*/  FFMA R17, R8, R17, R10 ;  /* 0x0000001108117223 */ /* 0x020fe2000000000a */
[----:B------:R-:W-:-:S04]  /*0380*/  FMUL R16, R5, R16 ;  /* 0x0000001005107220 */ /* 0x000fc80000400000 */
[----:B------:R-:W-:Y:S01]  /*0390*/  FFMA R16, R9, R16, R11 ;  /* 0x0000001009107223 */ /* 0x000fe2000000000b */
[----:B---3--:R-:W-:Y:S01]  /*03a0*/  FSETP.GEU.AND P0, PT, R17, -R12, PT ;  /* 0x8000000c1100720b */ /* 0x008fe20003f0e000 */
[----:B------:R-:W-:Y:S02]  /*03b0*/  FADD R12, R12, R17 ;  /* 0x000000110c0c7221 */ /* 0x000fe40000000000 */
[----:B------:R-:W-:Y:S01]  /*03c0*/  FADD R4, R13, R16 ;  /* 0x000000100d047221 */ /* 0x000fe20000000000 */
[----:B------:R-:W-:Y:S01]  /*03d0*/  FSETP.GEU.AND P1, PT, R16, -R13, PT ;  /* 0x8000000d1000720b */ /* 0x000fe20003f2e000 */
[----:B0-----:R-:W-:Y:S01]  /*03e0*/  IMAD.WIDE R2, R0, 0x4, R2 ;  /* 0x0000000400027825 */ /* 0x001fe200078e0202 */
[----:B------:R-:W-:Y:S02]  /*03f0*/  FSEL R12, R12, RZ, P0 ;  /* 0x000000ff0c0c7208 */ /* 0x000fe40000000000 */
[----:B------:R-:W-:-:S05]  /*0400*/  FSEL R13, R4, RZ, P1 ;  /* 0x000000ff040d7208 */ /* 0x000fca0000800000 */
[----:B------:R-:W-:Y:S01]  /*0410*/  STG.E.64 desc[UR4][R2.64], R12 ;  /* 0x0000000c02007986 */ /* 0x000fe2000c101b04 */
[----:B------:R-:W-:Y:S05]  /*0420*/  EXIT ;  /* 0x000000000000794d */ /* 0x000fea0003800000 */
.L_x_0:
[----:B------:R-:W-:-:S00]  /*0430*/  BRA `(.L_x_0) ;  /* 0xfffffffc00fc7947 */ /* 0x000fc0000383ffff */
[----:B------:R-:W-:-:S00]  /*0440*/  NOP ;  /* 0x0000000000007918 */ /* 0x000fc00000000000 */
        /* <DEDUP_REMOVED lines=11> */
.L_x_1:


//--------------------- .nv.global.init           --------------------------
	.section	.nv.global.init,"aw",@progbits
.nv.global.init:
	.type		_$_str,@object
	.size		_$_str,(_$_str_$_2 - _$_str)
_$_str:
        /*0000*/ 	.byte	0x5f, 0x5f, 0x43, 0x55, 0x44, 0x41, 0x5f, 0x46, 0x54, 0x5a, 0x00
	.type		_$_str_$_2,@object
	.size		_$_str_$_2,(.L_1 - _$_str_$_2)
_$_str_$_2:
        /*000b*/ 	.byte	0x5f, 0x5f, 0x43, 0x55, 0x44, 0x41, 0x5f, 0x50, 0x52, 0x45, 0x43, 0x5f, 0x53, 0x51, 0x52, 0x54
        /*001b*/ 	.byte	0x00
.L_1:


//--------------------- .nv.constant0.triton_poi_fused__native_batch_norm_legit_no_training_add_relu_19 --------------------------
	.section	.nv.constant0.triton_poi_fused__native_batch_norm_legit_no_training_add_relu_19,"a",@progbits
	.sectionflags	@""
	.align	4
.nv.constant0.triton_poi_fused__native_batch_norm_legit_no_training_add_relu_19:
	.zero		588
